	.headerflags	@"EF_CUDA_TEXMODE_UNIFIED EF_CUDA_64BIT_ADDRESS EF_CUDA_ACCELERATORS EF_CUDA_SM90 EF_CUDA_VIRTUAL_SM(EF_CUDA_SM90)"
	.elftype	@"ET_EXEC"


//--------------------- .nv.info                  --------------------------
	.section	.nv.info,"",@"SHT_CUDA_INFO"
	.align	4


	//----- nvinfo : EIATTR_REGCOUNT
	.align		4
        /*0000*/ 	.byte	0x04, 0x2f
        /*0002*/ 	.short	(.L_3 - .L_2)
	.align		4
.L_2:
        /*0004*/ 	.word	index@(triton_poi_fused__native_batch_norm_legit_no_training_add_convolution_leaky_relu_18)
        /*0008*/ 	.word	0x00000026


	//----- nvinfo : EIATTR_MIN_STACK_SIZE
	.align		4
.L_3:
        /*000c*/ 	.byte	0x04, 0x12
        /*000e*/ 	.short	(.L_5 - .L_4)
	.align		4
.L_4:
        /*0010*/ 	.word	index@(triton_poi_fused__native_batch_norm_legit_no_training_add_convolution_leaky_relu_18)
        /*0014*/ 	.word	0x00000000


	//----- nvinfo : EIATTR_FRAME_SIZE
	.align		4
.L_5:
        /*0018*/ 	.byte	0x04, 0x11
        /*001a*/ 	.short	(.L_7 - .L_6)
	.align		4
.L_6:
        /*001c*/ 	.word	index@(triton_poi_fused__native_batch_norm_legit_no_training_add_convolution_leaky_relu_18)
        /*0020*/ 	.word	0x00000000


	//----- nvinfo : EIATTR_MIN_STACK_SIZE
	.align		4
.L_7:
        /*0024*/ 	.byte	0x04, 0x12
        /*0026*/ 	.short	(.L_9 - .L_8)
	.align		4
.L_8:
        /*0028*/ 	.word	index@(triton_poi_fused__native_batch_norm_legit_no_training_add_convolution_leaky_relu_18)
        /*002c*/ 	.word	0x00000000
.L_9:


//--------------------- .nv.info.triton_poi_fused__native_batch_norm_legit_no_training_add_convolution_leaky_relu_18 --------------------------
	.section	.nv.info.triton_poi_fused__native_batch_norm_legit_no_training_add_convolution_leaky_relu_18,"",@"SHT_CUDA_INFO"
	.sectionflags	@""
	.align	4


	//----- nvinfo : EIATTR_CUDA_API_VERSION
	.align		4
        /*0000*/ 	.byte	0x04, 0x37
        /*0002*/ 	.short	(.L_11 - .L_10)
.L_10:
        /*0004*/ 	.word	0x0000007c


	//----- nvinfo : EIATTR_KPARAM_INFO
	.align		4
.L_11:
        /*0008*/ 	.byte	0x04, 0x17
        /*000a*/ 	.short	(.L_13 - .L_12)
.L_12:
        /*000c*/ 	.word	0x00000000
        /*0010*/ 	.short	0x0009
        /*0012*/ 	.short	0x0048
        /*0014*/ 	.byte	0x00, 0xf0, 0x11, 0x00


	//----- nvinfo : EIATTR_KPARAM_INFO
	.align		4
.L_13:
        /*0018*/ 	.byte	0x04, 0x17
        /*001a*/ 	.short	(.L_15 - .L_14)
.L_14:
        /*001c*/ 	.word	0x00000000
        /*0020*/ 	.short	0x0008
        /*0022*/ 	.short	0x0040
        /*0024*/ 	.byte	0x00, 0xf4, 0x21, 0x00


	//----- nvinfo : EIATTR_KPARAM_INFO
	.align		4
.L_15:
        /*0028*/ 	.byte	0x04, 0x17
        /*002a*/ 	.short	(.L_17 - .L_16)
.L_16:
        /*002c*/ 	.word	0x00000000
        /*0030*/ 	.short	0x0007
        /*0032*/ 	.short	0x0038
        /*0034*/ 	.byte	0x00, 0xf4, 0x21, 0x00


	//----- nvinfo : EIATTR_KPARAM_INFO
	.align		4
.L_17:
        /*0038*/ 	.byte	0x04, 0x17
        /*003a*/ 	.short	(.L_19 - .L_18)
.L_18:
        /*003c*/ 	.word	0x00000000
        /*0040*/ 	.short	0x0006
        /*0042*/ 	.short	0x0030
        /*0044*/ 	.byte	0x00, 0xf4, 0x21, 0x00


	//----- nvinfo : EIATTR_KPARAM_INFO
	.align		4
.L_19:
        /*0048*/ 	.byte	0x04, 0x17
        /*004a*/ 	.short	(.L_21 - .L_20)
.L_20:
        /*004c*/ 	.word	0x00000000
        /*0050*/ 	.short	0x0005
        /*0052*/ 	.short	0x0028
        /*0054*/ 	.byte	0x00, 0xf4, 0x21, 0x00


	//----- nvinfo : EIATTR_KPARAM_INFO
	.align		4
.L_21:
        /*0058*/ 	.byte	0x04, 0x17
        /*005a*/ 	.short	(.L_23 - .L_22)
.L_22:
        /*005c*/ 	.word	0x00000000
        /*0060*/ 	.short	0x0004
        /*0062*/ 	.short	0x0020
        /*0064*/ 	.byte	0x00, 0xf4, 0x21, 0x00


	//----- nvinfo : EIATTR_KPARAM_INFO
	.align		4
.L_23:
        /*0068*/ 	.byte	0x04, 0x17
        /*006a*/ 	.short	(.L_25 - .L_24)
.L_24:
        /*006c*/ 	.word	0x00000000
        /*0070*/ 	.short	0x0003
        /*0072*/ 	.short	0x0018
        /*0074*/ 	.byte	0x00, 0xf4, 0x21, 0x00


	//----- nvinfo : EIATTR_KPARAM_INFO
	.align		4
.L_25:
        /*0078*/ 	.byte	0x04, 0x17
        /*007a*/ 	.short	(.L_27 - .L_26)
.L_26:
        /*007c*/ 	.word	0x00000000
        /*0080*/ 	.short	0x0002
        /*0082*/ 	.short	0x0010
        /*0084*/ 	.byte	0x00, 0xf4, 0x21, 0x00


	//----- nvinfo : EIATTR_KPARAM_INFO
	.align		4
.L_27:
        /*0088*/ 	.byte	0x04, 0x17
        /*008a*/ 	.short	(.L_29 - .L_28)
.L_28:
        /*008c*/ 	.word	0x00000000
        /*0090*/ 	.short	0x0001
        /*0092*/ 	.short	0x0008
        /*0094*/ 	.byte	0x00, 0xf4, 0x21, 0x00


	//----- nvinfo : EIATTR_KPARAM_INFO
	.align		4
.L_29:
        /*0098*/ 	.byte	0x04, 0x17
        /*009a*/ 	.short	(.L_31 - .L_30)
.L_30:
        /*009c*/ 	.word	0x00000000
        /*00a0*/ 	.short	0x0000
        /*00a2*/ 	.short	0x0000
        /*00a4*/ 	.byte	0x00, 0xf4, 0x21, 0x00


	//----- nvinfo : EIATTR_SPARSE_MMA_MASK
	.align		4
.L_31:
        /*00a8*/ 	.byte	0x03, 0x50
        /*00aa*/ 	.short	0x0000


	//----- nvinfo : EIATTR_MAXREG_COUNT
	.align		4
        /*00ac*/ 	.byte	0x03, 0x1b
        /*00ae*/ 	.short	0x00ff


	//----- nvinfo : EIATTR_EXIT_INSTR_OFFSETS
	.align		4
        /*00b0*/ 	.byte	0x04, 0x1c
        /*00b2*/ 	.short	(.L_33 - .L_32)


	//   ....[0]....
.L_32:
        /*00b4*/ 	.word	0x00000950


	//----- nvinfo : EIATTR_REQNTID
	.align		4
.L_33:
        /*00b8*/ 	.byte	0x04, 0x10
        /*00ba*/ 	.short	(.L_35 - .L_34)
.L_34:
        /*00bc*/ 	.word	0x00000080
        /*00c0*/ 	.word	0x00000001
        /*00c4*/ 	.word	0x00000001


	//----- nvinfo : EIATTR_CBANK_PARAM_SIZE
	.align		4
.L_35:
        /*00c8*/ 	.byte	0x03, 0x19
        /*00ca*/ 	.short	0x004c


	//----- nvinfo : EIATTR_PARAM_CBANK
	.align		4
        /*00cc*/ 	.byte	0x04, 0x0a
        /*00ce*/ 	.short	(.L_37 - .L_36)
	.align		4
.L_36:
        /*00d0*/ 	.word	index@(.nv.constant0.triton_poi_fused__native_batch_norm_legit_no_training_add_convolution_leaky_relu_18)
        /*00d4*/ 	.short	0x0210
        /*00d6*/ 	.short	0x004c


	//----- nvinfo : EIATTR_SW_WAR
	.align		4
.L_37:
        /*00d8*/ 	.byte	0x04, 0x36
        /*00da*/ 	.short	(.L_39 - .L_38)
.L_38:
        /*00dc*/ 	.word	0x00000008
.L_39:


//--------------------- .nv.callgraph             --------------------------
	.section	.nv.callgraph,"",@"SHT_CUDA_CALLGRAPH"
	.align	4
	.sectionentsize	8
	.align		4
        /*0000*/ 	.word	0x00000000
	.align		4
        /*0004*/ 	.word	0xffffffff
	.align		4
        /*0008*/ 	.word	0x00000000
	.align		4
        /*000c*/ 	.word	0xfffffffe
	.align		4
        /*0010*/ 	.word	0x00000000
	.align		4
        /*0014*/ 	.word	0xfffffffd
	.align		4
        /*0018*/ 	.word	0x00000000
	.align		4
        /*001c*/ 	.word	0xfffffffc


//--------------------- .nv.constant4             --------------------------
	.section	.nv.constant4,"a",@progbits
	.align	8
	.align		8
.nv.constant4:
        /*0000*/ 	.dword	_$_str
	.align		8
        /*0008*/ 	.dword	_$_str_$_2


//--------------------- .text.triton_poi_fused__native_batch_norm_legit_no_training_add_convolution_leaky_relu_18 --------------------------
	.section	.text.triton_poi_fused__native_batch_norm_legit_no_training_add_convolution_leaky_relu_18,"ax",@progbits
	.align	128
        .global         triton_poi_fused__native_batch_norm_legit_no_training_add_convolution_leaky_relu_18
        .type           triton_poi_fused__native_batch_norm_legit_no_training_add_convolution_leaky_relu_18,@function
        .size           triton_poi_fused__native_batch_norm_legit_no_training_add_convolution_leaky_relu_18,(.L_x_1 - triton_poi_fused__native_batch_norm_legit_no_training_add_convolution_leaky_relu_18)
        .other          triton_poi_fused__native_batch_norm_legit_no_training_add_convolution_leaky_relu_18,@"STO_CUDA_ENTRY STV_DEFAULT"
triton_poi_fused__native_batch_norm_legit_no_training_add_convolution_leaky_relu_18:
.text.triton_poi_fused__native_batch_norm_legit_no_training_add_convolution_leaky_relu_18:
[----:B------:R-:W-:Y:S01]  /*0000*/  LDC R1, c[0x0][0x28] ;  /* 0x00000a00ff017b82 */ /* 0x000fe20000000800 */
[----:B------:R-:W1:Y:S07]  /*0010*/  S2R R0, SR_TID.X ;  /* 0x0000000000007919 */ /* 0x000e6e0000002100 */
[----:B------:R-:W2:Y:S01]  /*0020*/  LDC.64 R8, c[0x0][0x220] ;  /* 0x00008800ff087b82 */ /* 0x000ea20000000a00 */
[----:B------:R-:W-:Y:S01]  /*0030*/  ULDC.64 UR4, c[0x0][0x208] ;  /* 0x0000820000047ab9 */ /* 0x000fe20000000a00 */
[----:B------:R-:W3:Y:S06]  /*0040*/  S2R R3, SR_CTAID.X ;  /* 0x0000000000037919 */ /* 0x000eec0000002500 */
[----:B------:R-:W4:Y:S08]  /*0050*/  LDC.64 R28, c[0x0][0x210] ;  /* 0x00008400ff1c7b82 */ /* 0x000f300000000a00 */
[----:B------:R-:W5:Y:S08]  /*0060*/  LDC.64 R20, c[0x0][0x230] ;  /* 0x00008c00ff147b82 */ /* 0x000f700000000a00 */
[----:B------:R-:W5:Y:S01]  /*0070*/  LDC.64 R32, c[0x0][0x228] ;  /* 0x00008a00ff207b82 */ /* 0x000f620000000a00 */
[----:B-1----:R-:W-:-:S04]  /*0080*/  SHF.L.U32 R0, R0, 0x2, RZ ;  /* 0x0000000200007819 */ /* 0x002fc800000006ff */
[----:B------:R-:W-:Y:S02]  /*0090*/  LOP3.LUT R0, R0, 0x1fc, RZ, 0xc0, !PT ;  /* 0x000001fc00007812 */ /* 0x000fe400078ec0ff */
[----:B---3--:R-:W-:Y:S02]  /*00a0*/  SHF.R.S32.HI R2, RZ, 0x15, R3 ;  /* 0x00000015ff027819 */ /* 0x008fe40000011403 */
[----:B------:R-:W-:Y:S02]  /*00b0*/  LEA R0, R3, R0, 0xa ;  /* 0x0000000003007211 */ /* 0x000fe400078e50ff */
[----:B------:R-:W-:-:S03]  /*00c0*/  SGXT R3, R2, 0x1 ;  /* 0x000000010203781a */ /* 0x000fc60000000200 */
[----:B----4-:R-:W-:Y:S01]  /*00d0*/  IMAD.WIDE R28, R0, 0x4, R28 ;  /* 0x00000004001c7825 */ /* 0x010fe200078e021c */
[----:B------:R-:W-:-:S04]  /*00e0*/  LEA.HI R3, R3, R0, RZ, 0x7 ;  /* 0x0000000003037211 */ /* 0x000fc800078f38ff */
[----:B------:R-:W-:Y:S01]  /*00f0*/  LOP3.LUT R3, R3, 0xffffff80, RZ, 0xc0, !PT ;  /* 0xffffff8003037812 */ /* 0x000fe200078ec0ff */
[----:B------:R-:W3:Y:S03]  /*0100*/  LDG.E.128 R4, desc[UR4][R28.64+0x800] ;  /* 0x000800041c047981 */ /* 0x000ee6000c1e1d00 */
[----:B------:R-:W-:Y:S01]  /*0110*/  IADD3 R2, R0, -R3, RZ ;  /* 0x8000000300027210 */ /* 0x000fe20007ffe0ff */
[----:B------:R-:W4:Y:S04]  /*0120*/  LDG.E.128 R12, desc[UR4][R28.64] ;  /* 0x000000041c0c7981 */ /* 0x000f28000c1e1d00 */
[----:B--2---:R-:W-:-:S06]  /*0130*/  IMAD.WIDE R8, R2, 0x4, R8 ;  /* 0x0000000402087825 */ /* 0x004fcc00078e0208 */
[----:B------:R-:W3:Y:S01]  /*0140*/  LDG.E.EL.128 R8, desc[UR4][R8.64] ;  /* 0x0000000408087981 */ /* 0x000ee2000c2e1d00 */
[----:B-----5:R-:W-:-:S04]  /*0150*/  IMAD.WIDE R20, R2, 0x4, R20 ;  /* 0x0000000402147825 */ /* 0x020fc800078e0214 */
[----:B0-----:R-:W-:Y:S02]  /*0160*/  IMAD.WIDE R32, R0, 0x4, R32 ;  /* 0x0000000400207825 */ /* 0x001fe400078e0220 */
[----:B------:R-:W2:Y:S04]  /*0170*/  LDG.E.EL.128 R20, desc[UR4][R20.64] ;  /* 0x0000000414147981 */ /* 0x000ea8000c2e1d00 */
[----:B------:R-:W2:Y:S04]  /*0180*/  LDG.E.128 R16, desc[UR4][R32.64+0x800] ;  /* 0x0008000420107981 */ /* 0x000ea8000c1e1d00 */
[----:B------:R-:W5:Y:S01]  /*0190*/  LDG.E.128 R24, desc[UR4][R32.64] ;  /* 0x0000000420187981 */ /* 0x000f62000c1e1d00 */
[--C-:B---3--:R-:W-:Y:S01]  /*01a0*/  FADD R3, R7, R11.reuse ;  /* 0x0000000b07037221 */ /* 0x108fe20000000000 */
[----:B----4-:R-:W-:Y:S01]  /*01b0*/  FADD R11, R15, R11 ;  /* 0x0000000b0f0b7221 */ /* 0x010fe20000000000 */
[----:B------:R-:W-:-:S02]  /*01c0*/  FADD R15, R6, R10 ;  /* 0x0000000a060f7221 */ /* 0x000fc40000000000 */
[----:B------:R-:W0:Y:S01]  /*01d0*/  LDC.64 R6, c[0x0][0x240] ;  /* 0x00009000ff067b82 */ /* 0x000e220000000a00 */
[----:B------:R-:W-:Y:S01]  /*01e0*/  FADD R10, R14, R10 ;  /* 0x0000000a0e0a7221 */ /* 0x000fe20000000000 */
[----:B------:R-:W-:Y:S01]  /*01f0*/  FADD R14, R5, R9 ;  /* 0x00000009050e7221 */ /* 0x000fe20000000000 */
[----:B------:R-:W-:Y:S01]  /*0200*/  FADD R30, R4, R8 ;  /* 0x00000008041e7221 */ /* 0x000fe20000000000 */
[----:B0-----:R-:W-:-:S06]  /*0210*/  IMAD.WIDE R6, R2, 0x4, R6 ;  /* 0x0000000402067825 */ /* 0x001fcc00078e0206 */
[----:B------:R-:W3:Y:S01]  /*0220*/  LDG.E.EL.128 R4, desc[UR4][R6.64] ;  /* 0x0000000406047981 */ /* 0x000ee2000c2e1d00 */
[----:B------:R-:W-:Y:S01]  /*0230*/  FADD R9, R13, R9 ;  /* 0x000000090d097221 */ /* 0x000fe20000000000 */
[--C-:B--2---:R-:W-:Y:S01]  /*0240*/  FADD R18, R18, R22.reuse ;  /* 0x0000001612127221 */ /* 0x104fe20000000000 */
[----:B-----5:R-:W-:Y:S01]  /*0250*/  FADD R13, R26, R22 ;  /* 0x000000161a0d7221 */ /* 0x020fe20000000000 */
[----:B------:R-:W-:Y:S01]  /*0260*/  FADD R8, R12, R8 ;  /* 0x000000080c087221 */ /* 0x000fe20000000000 */
[--C-:B------:R-:W-:Y:S01]  /*0270*/  FADD R12, R19, R23.reuse ;  /* 0x00000017130c7221 */ /* 0x100fe20000000000 */
[----:B------:R-:W-:Y:S01]  /*0280*/  FADD R27, R27, R23 ;  /* 0x000000171b1b7221 */ /* 0x000fe20000000000 */
[----:B---3--:R-:W-:-:S06]  /*0290*/  FADD R22, R5, 0.0010000000474974513054 ;  /* 0x3a83126f05167421 */ /* 0x008fcc0000000000 */
[----:B------:R-:W0:Y:S01]  /*02a0*/  MUFU.SQRT R22, R22 ;  /* 0x0000001600167308 */ /* 0x000e220000002000 */
[----:B------:R-:W-:-:S07]  /*02b0*/  FADD R4, R4, 0.0010000000474974513054 ;  /* 0x3a83126f04047421 */ /* 0x000fce0000000000 */
[----:B------:R-:W1:Y:S01]  /*02c0*/  MUFU.SQRT R4, R4 ;  /* 0x0000000400047308 */ /* 0x000e620000002000 */
[C---:B0-----:R-:W-:Y:S02]  /*02d0*/  FSETP.GT.AND P4, PT, R22.reuse, 8.50705917302346158658e+37, PT ;  /* 0x7e8000001600780b */ /* 0x041fe40003f84000 */
[----:B------:R-:W-:Y:S01]  /*02e0*/  FSETP.GEU.AND P3, PT, R22, 1.175494350822287508e-38, PT ;  /* 0x008000001600780b */ /* 0x000fe20003f6e000 */
[----:B------:R-:W-:Y:S01]  /*02f0*/  FADD R26, R7, 0.0010000000474974513054 ;  /* 0x3a83126f071a7421 */ /* 0x000fe20000000000 */
[----:B-1----:R-:W-:-:S09]  /*0300*/  FSETP.GT.AND P6, PT, R4, 8.50705917302346158658e+37, PT ;  /* 0x7e8000000400780b */ /* 0x002fd20003fc4000 */
[----:B------:R-:W-:Y:S01]  /*0310*/  @P4 FMUL R22, R22, 0.25 ;  /* 0x3e80000016164820 */ /* 0x000fe20000400000 */
[----:B------:R-:W-:-:S03]  /*0320*/  FSETP.GEU.AND P5, PT, R4, 1.175494350822287508e-38, PT ;  /* 0x008000000400780b */ /* 0x000fc60003fae000 */
[----:B------:R-:W-:-:S04]  /*0330*/  @!P3 FMUL R22, R22, 16777216 ;  /* 0x4b8000001616b820 */ /* 0x000fc80000400000 */
[----:B------:R0:W-:Y:S01]  /*0340*/  MUFU.RCP R7, R22 ;  /* 0x0000001600077308 */ /* 0x0001e20000001000 */
[----:B------:R-:W-:Y:S01]  /*0350*/  @P6 FMUL R4, R4, 0.25 ;  /* 0x3e80000004046820 */ /* 0x000fe20000400000 */
[----:B------:R-:W-:Y:S01]  /*0360*/  FADD R5, R17, R21 ;  /* 0x0000001511057221 */ /* 0x000fe20000000000 */
[----:B0-----:R-:W0:Y:S01]  /*0370*/  LDC.64 R22, c[0x0][0x238] ;  /* 0x00008e00ff167b82 */ /* 0x001e220000000a00 */
[----:B------:R-:W-:Y:S01]  /*0380*/  FADD R17, R16, R20 ;  /* 0x0000001410117221 */ /* 0x000fe20000000000 */
[----:B------:R-:W-:Y:S01]  /*0390*/  HFMA2.MMA R16, -RZ, RZ, 1.625, 0 ;  /* 0x3e800000ff107435 */ /* 0x000fe200000001ff */
[----:B------:R-:W-:Y:S01]  /*03a0*/  @!P5 FMUL R4, R4, 16777216 ;  /* 0x4b8000000404d820 */ /* 0x000fe20000400000 */
[----:B------:R-:W-:-:S03]  /*03b0*/  FADD R19, R6, 0.0010000000474974513054 ;  /* 0x3a83126f06137421 */ /* 0x000fc60000000000 */
[----:B------:R-:W1:Y:S01]  /*03c0*/  MUFU.RCP R35, R4 ;  /* 0x0000000400237308 */ /* 0x000e620000001000 */
[----:B------:R-:W-:Y:S01]  /*03d0*/  FADD R6, R25, R21 ;  /* 0x0000001519067221 */ /* 0x000fe20000000000 */
[----:B------:R-:W-:-:S03]  /*03e0*/  FADD R21, R24, R20 ;  /* 0x0000001418157221 */ /* 0x000fc60000000000 */
[----:B------:R-:W-:-:S05]  /*03f0*/  FSEL R20, R16, 1, P6 ;  /* 0x3f80000010147808 */ /* 0x000fca0003000000 */
[----:B------:R-:W-:Y:S01]  /*0400*/  @!P5 FMUL R20, R20, 16777216 ;  /* 0x4b8000001414d820 */ /* 0x000fe20000400000 */
[----:B------:R-:W-:Y:S01]  /*0410*/  FADD R8, R8, R21 ;  /* 0x0000001508087221 */ /* 0x000fe20000000000 */
[----:B0-----:R-:W-:-:S04]  /*0420*/  IMAD.WIDE R22, R2, 0x4, R22 ;  /* 0x0000000402167825 */ /* 0x001fc800078e0216 */
[----:B-1----:R-:W-:Y:S02]  /*0430*/  FMUL R35, R35, R20 ;  /* 0x0000001423237220 */ /* 0x002fe40000400000 */
[----:B------:R-:W2:Y:S01]  /*0440*/  LDG.E.EL.128 R20, desc[UR4][R22.64] ;  /* 0x0000000416147981 */ /* 0x000ea2000c2e1d00 */
[----:B------:R-:W0:Y:S08]  /*0450*/  MUFU.SQRT R19, R19 ;  /* 0x0000001300137308 */ /* 0x000e300000002000 */
[----:B------:R-:W1:Y:S01]  /*0460*/  MUFU.SQRT R26, R26 ;  /* 0x0000001a001a7308 */ /* 0x000e620000002000 */
[----:B0-----:R-:W-:-:S02]  /*0470*/  FSETP.GT.AND P2, PT, R19, 8.50705917302346158658e+37, PT ;  /* 0x7e8000001300780b */ /* 0x001fc40003f44000 */
[----:B------:R-:W-:Y:S02]  /*0480*/  FSETP.GEU.AND P0, PT, R19, 1.175494350822287508e-38, PT ;  /* 0x008000001300780b */ /* 0x000fe40003f0e000 */
[----:B------:R-:W-:Y:S02]  /*0490*/  FSEL R4, R16, 1, P4 ;  /* 0x3f80000010047808 */ /* 0x000fe40002000000 */
[----:B-1----:R-:W-:-:S07]  /*04a0*/  FSETP.GT.AND P1, PT, R26, 8.50705917302346158658e+37, PT ;  /* 0x7e8000001a00780b */ /* 0x002fce0003f24000 */
[----:B------:R-:W-:Y:S01]  /*04b0*/  @P2 FMUL R19, R19, 0.25 ;  /* 0x3e80000013132820 */ /* 0x000fe20000400000 */
[----:B------:R-:W-:-:S03]  /*04c0*/  FSETP.GEU.AND P6, PT, R26, 1.175494350822287508e-38, PT ;  /* 0x008000001a00780b */ /* 0x000fc60003fce000 */
[----:B------:R-:W-:Y:S01]  /*04d0*/  @!P0 FMUL R19, R19, 16777216 ;  /* 0x4b80000013138820 */ /* 0x000fe20000400000 */
[----:B------:R-:W-:-:S03]  /*04e0*/  @!P3 FMUL R4, R4, 16777216 ;  /* 0x4b8000000404b820 */ /* 0x000fc60000400000 */
[----:B------:R-:W0:Y:S01]  /*04f0*/  MUFU.RCP R31, R19 ;  /* 0x00000013001f7308 */ /* 0x000e220000001000 */
[----:B------:R-:W-:Y:S01]  /*0500*/  FMUL R7, R7, R4 ;  /* 0x0000000407077220 */ /* 0x000fe20000400000 */
[----:B------:R-:W-:Y:S01]  /*0510*/  FSEL R4, R16, 1, P2 ;  /* 0x3f80000010047808 */ /* 0x000fe20001000000 */
[----:B------:R-:W-:-:S04]  /*0520*/  @P1 FMUL R26, R26, 0.25 ;  /* 0x3e8000001a1a1820 */ /* 0x000fc80000400000 */
[----:B------:R-:W-:Y:S01]  /*0530*/  @!P6 FMUL R26, R26, 16777216 ;  /* 0x4b8000001a1ae820 */ /* 0x000fe20000400000 */
[----:B------:R-:W-:-:S03]  /*0540*/  @!P0 FMUL R4, R4, 16777216 ;  /* 0x4b80000004048820 */ /* 0x000fc60000400000 */
[----:B------:R-:W1:Y:S01]  /*0550*/  MUFU.RCP R25, R26 ;  /* 0x0000001a00197308 */ /* 0x000e620000001000 */
[----:B0-----:R-:W-:Y:S01]  /*0560*/  FMUL R31, R31, R4 ;  /* 0x000000041f1f7220 */ /* 0x001fe20000400000 */
[----:B------:R-:W-:Y:S01]  /*0570*/  FADD R4, R30, R17 ;  /* 0x000000111e047221 */ /* 0x000fe20000000000 */
[----:B------:R-:W-:Y:S01]  /*0580*/  FADD R5, R14, R5 ;  /* 0x000000050e057221 */ /* 0x000fe20000000000 */
[----:B------:R-:W-:Y:S01]  /*0590*/  FSEL R16, R16, 1, P1 ;  /* 0x3f80000010107808 */ /* 0x000fe20000800000 */
[----:B------:R-:W-:Y:S01]  /*05a0*/  FADD R9, R9, R6 ;  /* 0x0000000609097221 */ /* 0x000fe20000000000 */
[----:B------:R-:W-:-:S03]  /*05b0*/  FADD R6, R15, R18 ;  /* 0x000000120f067221 */ /* 0x000fc60000000000 */
[----:B------:R-:W-:-:S04]  /*05c0*/  @!P6 FMUL R16, R16, 16777216 ;  /* 0x4b8000001010e820 */ /* 0x000fc80000400000 */
[----:B-1----:R-:W-:Y:S02]  /*05d0*/  FMUL R25, R25, R16 ;  /* 0x0000001019197220 */ /* 0x002fe40000400000 */
[----:B------:R-:W0:Y:S01]  /*05e0*/  LDC.64 R16, c[0x0][0x250] ;  /* 0x00009400ff107b82 */ /* 0x000e220000000a00 */
[----:B------:R-:W-:Y:S01]  /*05f0*/  FADD R10, R10, R13 ;  /* 0x0000000d0a0a7221 */ /* 0x000fe20000000000 */
[----:B0-----:R-:W-:-:S06]  /*0600*/  IMAD.WIDE R16, R2, 0x4, R16 ;  /* 0x0000000402107825 */ /* 0x001fcc00078e0210 */
[----:B------:R-:W3:Y:S01]  /*0610*/  LDG.E.EL.128 R16, desc[UR4][R16.64] ;  /* 0x0000000410107981 */ /* 0x000ee2000c2e1d00 */
[----:B--2---:R-:W-:-:S04]  /*0620*/  FADD R14, -R20, R4 ;  /* 0x00000004140e7221 */ /* 0x004fc80000000100 */
[----:B------:R-:W-:Y:S01]  /*0630*/  FMUL R33, R35, R14 ;  /* 0x0000000e23217220 */ /* 0x000fe20000400000 */
[----:B------:R-:W-:Y:S01]  /*0640*/  FADD R14, -R22, R6 ;  /* 0x00000006160e7221 */ /* 0x000fe20000000100 */
[C---:B------:R-:W-:Y:S01]  /*0650*/  FADD R26, -R21.reuse, R5 ;  /* 0x00000005151a7221 */ /* 0x040fe20000000100 */
[----:B------:R-:W-:Y:S02]  /*0660*/  FADD R30, -R21, R9 ;  /* 0x00000009151e7221 */ /* 0x000fe40000000100 */
[----:B------:R-:W-:Y:S02]  /*0670*/  FMUL R21, R31, R14 ;  /* 0x0000000e1f157220 */ /* 0x000fe40000400000 */
[----:B------:R-:W0:Y:S01]  /*0680*/  LDC.64 R14, c[0x0][0x248] ;  /* 0x00009200ff0e7b82 */ /* 0x000e220000000a00 */
[C---:B------:R-:W-:Y:S01]  /*0690*/  FMUL R26, R7.reuse, R26 ;  /* 0x0000001a071a7220 */ /* 0x040fe20000400000 */
[----:B------:R-:W-:Y:S01]  /*06a0*/  FMUL R30, R7, R30 ;  /* 0x0000001e071e7220 */ /* 0x000fe20000400000 */
[----:B------:R-:W-:Y:S01]  /*06b0*/  FADD R7, R3, R12 ;  /* 0x0000000c03077221 */ /* 0x000fe20000000000 */
[----:B0-----:R-:W-:-:S06]  /*06c0*/  IMAD.WIDE R14, R2, 0x4, R14 ;  /* 0x00000004020e7825 */ /* 0x001fcc00078e020e */
[----:B------:R-:W3:Y:S01]  /*06d0*/  LDG.E.EL.128 R12, desc[UR4][R14.64] ;  /* 0x000000040e0c7981 */ /* 0x000ee2000c2e1d00 */
[----:B------:R-:W-:-:S04]  /*06e0*/  FADD R20, -R20, R8 ;  /* 0x0000000814147221 */ /* 0x000fc80000000100 */
[----:B------:R-:W-:Y:S01]  /*06f0*/  FMUL R35, R35, R20 ;  /* 0x0000001423237220 */ /* 0x000fe20000400000 */
[----:B------:R-:W-:-:S04]  /*0700*/  FADD R11, R11, R27 ;  /* 0x0000001b0b0b7221 */ /* 0x000fc80000000000 */
[----:B------:R-:W-:-:S04]  /*0710*/  FADD R2, -R23, R11 ;  /* 0x0000000b17027221 */ /* 0x000fc80000000100 */
[----:B------:R-:W-:Y:S01]  /*0720*/  FMUL R2, R25, R2 ;  /* 0x0000000219027220 */ /* 0x000fe20000400000 */
[----:B------:R-:W-:-:S04]  /*0730*/  FADD R22, -R22, R10 ;  /* 0x0000000a16167221 */ /* 0x000fc80000000100 */
[----:B------:R-:W-:Y:S01]  /*0740*/  FMUL R31, R31, R22 ;  /* 0x000000161f1f7220 */ /* 0x000fe20000400000 */
[----:B------:R-:W-:Y:S04]  /*0750*/  STG.E.128 desc[UR4][R28.64], R8 ;  /* 0x000000081c007986 */ /* 0x000fe8000c101d04 */
[----:B------:R-:W-:Y:S01]  /*0760*/  STG.E.128 desc[UR4][R28.64+0x800], R4 ;  /* 0x000800041c007986 */ /* 0x000fe2000c101d04 */
[C-C-:B---3--:R-:W-:Y:S01]  /*0770*/  FFMA R24, R12.reuse, R35, R16.reuse ;  /* 0x000000230c187223 */ /* 0x148fe20000000010 */
[----:B------:R-:W-:Y:S01]  /*0780*/  FFMA R20, R12, R33, R16 ;  /* 0x000000210c147223 */ /* 0x000fe20000000010 */
[----:B------:R-:W-:-:S04]  /*0790*/  FADD R12, -R23, R7 ;  /* 0x00000007170c7221 */ /* 0x000fc80000000100 */
[----:B------:R-:W-:-:S04]  /*07a0*/  FMUL R12, R25, R12 ;  /* 0x0000000c190c7220 */ /* 0x000fc80000400000 */
[C-C-:B------:R-:W-:Y:S01]  /*07b0*/  FFMA R23, R15.reuse, R12, R19.reuse ;  /* 0x0000000c0f177223 */ /* 0x140fe20000000013 */
[----:B------:R-:W-:Y:S02]  /*07c0*/  FFMA R27, R15, R2, R19 ;  /* 0x000000020f1b7223 */ /* 0x000fe40000000013 */
[----:B------:R-:W0:Y:S02]  /*07d0*/  LDC.64 R2, c[0x0][0x218] ;  /* 0x00008600ff027b82 */ /* 0x000e240000000a00 */
[----:B------:R-:W-:Y:S01]  /*07e0*/  FSETP.GT.AND P6, PT, R23, RZ, PT ;  /* 0x000000ff1700720b */ /* 0x000fe20003fc4000 */
[C-C-:B------:R-:W-:Y:S01]  /*07f0*/  FFMA R22, R14.reuse, R21, R18.reuse ;  /* 0x000000150e167223 */ /* 0x140fe20000000012 */
[C-C-:B------:R-:W-:Y:S01]  /*0800*/  FFMA R21, R13.reuse, R26, R17.reuse ;  /* 0x0000001a0d157223 */ /* 0x140fe20000000011 */
[----:B------:R-:W-:Y:S01]  /*0810*/  FFMA R26, R14, R31, R18 ;  /* 0x0000001f0e1a7223 */ /* 0x000fe20000000012 */
[----:B------:R-:W-:Y:S01]  /*0820*/  FFMA R25, R13, R30, R17 ;  /* 0x0000001e0d197223 */ /* 0x000fe20000000011 */
[----:B------:R-:W-:-:S02]  /*0830*/  FSETP.GT.AND P3, PT, R27, RZ, PT ;  /* 0x000000ff1b00720b */ /* 0x000fc40003f64000 */
[----:B------:R-:W-:Y:S02]  /*0840*/  FSETP.GT.AND P5, PT, R22, RZ, PT ;  /* 0x000000ff1600720b */ /* 0x000fe40003fa4000 */
[----:B------:R-:W-:Y:S02]  /*0850*/  FSETP.GT.AND P4, PT, R21, RZ, PT ;  /* 0x000000ff1500720b */ /* 0x000fe40003f84000 */
[----:B------:R-:W-:Y:S02]  /*0860*/  FSETP.GT.AND P2, PT, R26, RZ, PT ;  /* 0x000000ff1a00720b */ /* 0x000fe40003f44000 */
[----:B------:R-:W-:Y:S01]  /*0870*/  @!P6 FMUL R23, R23, 0.10000000149011611938 ;  /* 0x3dcccccd1717e820 */ /* 0x000fe20000400000 */
[----:B------:R-:W-:Y:S02]  /*0880*/  FSETP.GT.AND P1, PT, R25, RZ, PT ;  /* 0x000000ff1900720b */ /* 0x000fe40003f24000 */
[----:B------:R-:W-:Y:S02]  /*0890*/  FSETP.GT.AND P0, PT, R24, RZ, PT ;  /* 0x000000ff1800720b */ /* 0x000fe40003f04000 */
[----:B------:R-:W-:Y:S01]  /*08a0*/  FSETP.GT.AND P6, PT, R20, RZ, PT ;  /* 0x000000ff1400720b */ /* 0x000fe20003fc4000 */
[----:B------:R-:W-:Y:S01]  /*08b0*/  @!P3 FMUL R27, R27, 0.10000000149011611938 ;  /* 0x3dcccccd1b1bb820 */ /* 0x000fe20000400000 */
[----:B------:R-:W-:Y:S01]  /*08c0*/  @!P5 FMUL R22, R22, 0.10000000149011611938 ;  /* 0x3dcccccd1616d820 */ /* 0x000fe20000400000 */
[----:B0-----:R-:W-:-:S04]  /*08d0*/  IMAD.WIDE R2, R0, 0x4, R2 ;  /* 0x0000000400027825 */ /* 0x001fc800078e0202 */
[----:B------:R-:W-:Y:S01]  /*08e0*/  @!P4 FMUL R21, R21, 0.10000000149011611938 ;  /* 0x3dcccccd1515c820 */ /* 0x000fe20000400000 */
[----:B------:R-:W-:Y:S01]  /*08f0*/  @!P2 FMUL R26, R26, 0.10000000149011611938 ;  /* 0x3dcccccd1a1aa820 */ /* 0x000fe20000400000 */
[----:B------:R-:W-:Y:S02]  /*0900*/  @!P1 FMUL R25, R25, 0.10000000149011611938 ;  /* 0x3dcccccd19199820 */ /* 0x000fe40000400000 */
[----:B------:R-:W-:Y:S02]  /*0910*/  @!P0 FMUL R24, R24, 0.10000000149011611938 ;  /* 0x3dcccccd18188820 */ /* 0x000fe40000400000 */
[----:B------:R-:W-:-:S03]  /*0920*/  @!P6 FMUL R20, R20, 0.10000000149011611938 ;  /* 0x3dcccccd1414e820 */ /* 0x000fc60000400000 */
[----:B------:R-:W-:Y:S04]  /*0930*/  STG.E.128 desc[UR4][R2.64], R24 ;  /* 0x0000001802007986 */ /* 0x000fe8000c101d04 */
[----:B------:R-:W-:Y:S01]  /*0940*/  STG.E.128 desc[UR4][R2.64+0x800], R20 ;  /* 0x0008001402007986 */ /* 0x000fe2000c101d04 */
[----:B------:R-:W-:Y:S05]  /*0950*/  EXIT ;  /* 0x000000000000794d */ /* 0x000fea0003800000 */
.L_x_0:
[----:B------:R-:W-:-:S00]  /*0960*/  BRA `(.L_x_0) ;  /* 0xfffffffc00fc7947 */ /* 0x000fc0000383ffff */
[----:B------:R-:W-:-:S00]  /*0970*/  NOP ;  /* 0x0000000000007918 */ /* 0x000fc00000000000 */
        /* <DEDUP_REMOVED lines=8> */
.L_x_1:


//--------------------- .nv.global.init           --------------------------
	.section	.nv.global.init,"aw",@progbits
.nv.global.init:
	.type		_$_str,@object
	.size		_$_str,(_$_str_$_2 - _$_str)
_$_str:
        /*0000*/ 	.byte	0x5f, 0x5f, 0x43, 0x55, 0x44, 0x41, 0x5f, 0x46, 0x54, 0x5a, 0x00
	.type		_$_str_$_2,@object
	.size		_$_str_$_2,(.L_1 - _$_str_$_2)
_$_str_$_2:
        /*000b*/ 	.byte	0x5f, 0x5f, 0x43, 0x55, 0x44, 0x41, 0x5f, 0x50, 0x52, 0x45, 0x43, 0x5f, 0x53, 0x51, 0x52, 0x54
        /*001b*/ 	.byte	0x00
.L_1:


//--------------------- .nv.constant0.triton_poi_fused__native_batch_norm_legit_no_training_add_convolution_leaky_relu_18 --------------------------
	.section	.nv.constant0.triton_poi_fused__native_batch_norm_legit_no_training_add_convolution_leaky_relu_18,"a",@progbits
	.sectionflags	@""
	.align	4
.nv.constant0.triton_poi_fused__native_batch_norm_legit_no_training_add_convolution_leaky_relu_18:
	.zero		604
